	.headerflags	@"EF_CUDA_TEXMODE_UNIFIED EF_CUDA_64BIT_ADDRESS EF_CUDA_ACCELERATORS EF_CUDA_SM90 EF_CUDA_VIRTUAL_SM(EF_CUDA_SM90)"
	.elftype	@"ET_EXEC"


//--------------------- .nv.info                  --------------------------
	.section	.nv.info,"",@"SHT_CUDA_INFO"
	.align	4


	//----- nvinfo : EIATTR_REGCOUNT
	.align		4
        /*0000*/ 	.byte	0x04, 0x2f
        /*0002*/ 	.short	(.L_1 - .L_0)
	.align		4
.L_0:
        /*0004*/ 	.word	index@(triton_poi_fused_add_mul_relu_sigmoid_5)
        /*0008*/ 	.word	0x00000018


	//----- nvinfo : EIATTR_MIN_STACK_SIZE
	.align		4
.L_1:
        /*000c*/ 	.byte	0x04, 0x12
        /*000e*/ 	.short	(.L_3 - .L_2)
	.align		4
.L_2:
        /*0010*/ 	.word	index@(triton_poi_fused_add_mul_relu_sigmoid_5)
        /*0014*/ 	.word	0x00000000


	//----- nvinfo : EIATTR_FRAME_SIZE
	.align		4
.L_3:
        /*0018*/ 	.byte	0x04, 0x11
        /*001a*/ 	.short	(.L_5 - .L_4)
	.align		4
.L_4:
        /*001c*/ 	.word	index@(triton_poi_fused_add_mul_relu_sigmoid_5)
        /*0020*/ 	.word	0x00000000


	//----- nvinfo : EIATTR_MIN_STACK_SIZE
	.align		4
.L_5:
        /*0024*/ 	.byte	0x04, 0x12
        /*0026*/ 	.short	(.L_7 - .L_6)
	.align		4
.L_6:
        /*0028*/ 	.word	index@(triton_poi_fused_add_mul_relu_sigmoid_5)
        /*002c*/ 	.word	0x00000000
.L_7:


//--------------------- .nv.info.triton_poi_fused_add_mul_relu_sigmoid_5 --------------------------
	.section	.nv.info.triton_poi_fused_add_mul_relu_sigmoid_5,"",@"SHT_CUDA_INFO"
	.sectionflags	@""
	.align	4


	//----- nvinfo : EIATTR_CUDA_API_VERSION
	.align		4
        /*0000*/ 	.byte	0x04, 0x37
        /*0002*/ 	.short	(.L_9 - .L_8)
.L_8:
        /*0004*/ 	.word	0x0000007c


	//----- nvinfo : EIATTR_KPARAM_INFO
	.align		4
.L_9:
        /*0008*/ 	.byte	0x04, 0x17
        /*000a*/ 	.short	(.L_11 - .L_10)
.L_10:
        /*000c*/ 	.word	0x00000000
        /*0010*/ 	.short	0x0007
        /*0012*/ 	.short	0x0038
        /*0014*/ 	.byte	0x00, 0xf0, 0x11, 0x00


	//----- nvinfo : EIATTR_KPARAM_INFO
	.align		4
.L_11:
        /*0018*/ 	.byte	0x04, 0x17
        /*001a*/ 	.short	(.L_13 - .L_12)
.L_12:
        /*001c*/ 	.word	0x00000000
        /*0020*/ 	.short	0x0006
        /*0022*/ 	.short	0x0030
        /*0024*/ 	.byte	0x00, 0xf4, 0x21, 0x00


	//----- nvinfo : EIATTR_KPARAM_INFO
	.align		4
.L_13:
        /*0028*/ 	.byte	0x04, 0x17
        /*002a*/ 	.short	(.L_15 - .L_14)
.L_14:
        /*002c*/ 	.word	0x00000000
        /*0030*/ 	.short	0x0005
        /*0032*/ 	.short	0x0028
        /*0034*/ 	.byte	0x00, 0xf4, 0x21, 0x00


	//----- nvinfo : EIATTR_KPARAM_INFO
	.align		4
.L_15:
        /*0038*/ 	.byte	0x04, 0x17
        /*003a*/ 	.short	(.L_17 - .L_16)
.L_16:
        /*003c*/ 	.word	0x00000000
        /*0040*/ 	.short	0x0004
        /*0042*/ 	.short	0x0020
        /*0044*/ 	.byte	0x00, 0xf4, 0x21, 0x00


	//----- nvinfo : EIATTR_KPARAM_INFO
	.align		4
.L_17:
        /*0048*/ 	.byte	0x04, 0x17
        /*004a*/ 	.short	(.L_19 - .L_18)
.L_18:
        /*004c*/ 	.word	0x00000000
        /*0050*/ 	.short	0x0003
        /*0052*/ 	.short	0x0018
        /*0054*/ 	.byte	0x00, 0xf4, 0x21, 0x00


	//----- nvinfo : EIATTR_KPARAM_INFO
	.align		4
.L_19:
        /*0058*/ 	.byte	0x04, 0x17
        /*005a*/ 	.short	(.L_21 - .L_20)
.L_20:
        /*005c*/ 	.word	0x00000000
        /*0060*/ 	.short	0x0002
        /*0062*/ 	.short	0x0010
        /*0064*/ 	.byte	0x00, 0xf4, 0x21, 0x00


	//----- nvinfo : EIATTR_KPARAM_INFO
	.align		4
.L_21:
        /*0068*/ 	.byte	0x04, 0x17
        /*006a*/ 	.short	(.L_23 - .L_22)
.L_22:
        /*006c*/ 	.word	0x00000000
        /*0070*/ 	.short	0x0001
        /*0072*/ 	.short	0x0008
        /*0074*/ 	.byte	0x00, 0xf4, 0x21, 0x00


	//----- nvinfo : EIATTR_KPARAM_INFO
	.align		4
.L_23:
        /*0078*/ 	.byte	0x04, 0x17
        /*007a*/ 	.short	(.L_25 - .L_24)
.L_24:
        /*007c*/ 	.word	0x00000000
        /*0080*/ 	.short	0x0000
        /*0082*/ 	.short	0x0000
        /*0084*/ 	.byte	0x00, 0xf4, 0x21, 0x00


	//----- nvinfo : EIATTR_SPARSE_MMA_MASK
	.align		4
.L_25:
        /*0088*/ 	.byte	0x03, 0x50
        /*008a*/ 	.short	0x0000


	//----- nvinfo : EIATTR_MAXREG_COUNT
	.align		4
        /*008c*/ 	.byte	0x03, 0x1b
        /*008e*/ 	.short	0x00ff


	//----- nvinfo : EIATTR_EXIT_INSTR_OFFSETS
	.align		4
        /*0090*/ 	.byte	0x04, 0x1c
        /*0092*/ 	.short	(.L_27 - .L_26)


	//   ....[0]....
.L_26:
        /*0094*/ 	.word	0x00000590


	//   ....[1]....
        /*0098*/ 	.word	0x000005b0


	//----- nvinfo : EIATTR_REQNTID
	.align		4
.L_27:
        /*009c*/ 	.byte	0x04, 0x10
        /*009e*/ 	.short	(.L_29 - .L_28)
.L_28:
        /*00a0*/ 	.word	0x00000080
        /*00a4*/ 	.word	0x00000001
        /*00a8*/ 	.word	0x00000001


	//----- nvinfo : EIATTR_CBANK_PARAM_SIZE
	.align		4
.L_29:
        /*00ac*/ 	.byte	0x03, 0x19
        /*00ae*/ 	.short	0x003c


	//----- nvinfo : EIATTR_PARAM_CBANK
	.align		4
        /*00b0*/ 	.byte	0x04, 0x0a
        /*00b2*/ 	.short	(.L_31 - .L_30)
	.align		4
.L_30:
        /*00b4*/ 	.word	index@(.nv.constant0.triton_poi_fused_add_mul_relu_sigmoid_5)
        /*00b8*/ 	.short	0x0210
        /*00ba*/ 	.short	0x003c


	//----- nvinfo : EIATTR_SW_WAR
	.align		4
.L_31:
        /*00bc*/ 	.byte	0x04, 0x36
        /*00be*/ 	.short	(.L_33 - .L_32)
.L_32:
        /*00c0*/ 	.word	0x00000008
.L_33:


//--------------------- .nv.callgraph             --------------------------
	.section	.nv.callgraph,"",@"SHT_CUDA_CALLGRAPH"
	.align	4
	.sectionentsize	8
	.align		4
        /*0000*/ 	.word	0x00000000
	.align		4
        /*0004*/ 	.word	0xffffffff
	.align		4
        /*0008*/ 	.word	0x00000000
	.align		4
        /*000c*/ 	.word	0xfffffffe
	.align		4
        /*0010*/ 	.word	0x00000000
	.align		4
        /*0014*/ 	.word	0xfffffffd
	.align		4
        /*0018*/ 	.word	0x00000000
	.align		4
        /*001c*/ 	.word	0xfffffffc


//--------------------- .text.triton_poi_fused_add_mul_relu_sigmoid_5 --------------------------
	.section	.text.triton_poi_fused_add_mul_relu_sigmoid_5,"ax",@progbits
	.align	128
        .global         triton_poi_fused_add_mul_relu_sigmoid_5
        .type           triton_poi_fused_add_mul_relu_sigmoid_5,@function
        .size           triton_poi_fused_add_mul_relu_sigmoid_5,(.L_x_1 - triton_poi_fused_add_mul_relu_sigmoid_5)
        .other          triton_poi_fused_add_mul_relu_sigmoid_5,@"STO_CUDA_ENTRY STV_DEFAULT"
triton_poi_fused_add_mul_relu_sigmoid_5:
.text.triton_poi_fused_add_mul_relu_sigmoid_5:
[----:B------:R-:W0:Y:S01]  /*0000*/  LDC R1, c[0x0][0x28] ;  /* 0x00000a00ff017b82 */ /* 0x000e220000000800 */
[----:B------:R-:W1:Y:S07]  /*0010*/  S2R R0, SR_TID.X ;  /* 0x0000000000007919 */ /* 0x000e6e0000002100 */
[----:B------:R-:W2:Y:S01]  /*0020*/  LDC.64 R2, c[0x0][0x220] ;  /* 0x00008800ff027b82 */ /* 0x000ea20000000a00 */
[----:B------:R-:W-:Y:S01]  /*0030*/  HFMA2.MMA R12, -RZ, RZ, 0, 0 ;  /* 0x00000000ff0c7435 */ /* 0x000fe200000001ff */
[----:B------:R-:W-:Y:S01]  /*0040*/  ULDC.64 UR4, c[0x0][0x208] ;  /* 0x0000820000047ab9 */ /* 0x000fe20000000a00 */
[----:B------:R-:W3:Y:S05]  /*0050*/  S2R R13, SR_CTAID.X ;  /* 0x00000000000d7919 */ /* 0x000eea0000002500 */
[----:B------:R-:W4:Y:S08]  /*0060*/  LDC.64 R4, c[0x0][0x228] ;  /* 0x00008a00ff047b82 */ /* 0x000f300000000a00 */
[----:B------:R-:W5:Y:S08]  /*0070*/  LDC.64 R8, c[0x0][0x230] ;  /* 0x00008c00ff087b82 */ /* 0x000f700000000a00 */
[----:B------:R-:W4:Y:S01]  /*0080*/  LDC.64 R14, c[0x0][0x238] ;  /* 0x00008e00ff0e7b82 */ /* 0x000f220000000a00 */
[----:B-1----:R-:W-:-:S04]  /*0090*/  SHF.L.U32 R0, R0, 0x1, RZ ;  /* 0x0000000100007819 */ /* 0x002fc800000006ff */
[----:B------:R-:W-:Y:S02]  /*00a0*/  LOP3.LUT R0, R0, 0xfe, RZ, 0xc0, !PT ;  /* 0x000000fe00007812 */ /* 0x000fe400078ec0ff */
[----:B---3--:R-:W-:-:S03]  /*00b0*/  SHF.R.S32.HI R6, RZ, 0x17, R13 ;  /* 0x00000017ff067819 */ /* 0x008fc6000001140d */
[----:B------:R-:W-:Y:S01]  /*00c0*/  IMAD R13, R13, 0x100, R0 ;  /* 0x000001000d0d7824 */ /* 0x000fe200078e0200 */
[----:B------:R-:W-:-:S04]  /*00d0*/  SGXT R6, R6, 0x1 ;  /* 0x000000010606781a */ /* 0x000fc80000000200 */
[----:B------:R-:W-:Y:S02]  /*00e0*/  LEA.HI R0, R6, R13, RZ, 0x4 ;  /* 0x0000000d06007211 */ /* 0x000fe400078f20ff */
[----:B------:R-:W-:Y:S02]  /*00f0*/  ISETP.GE.AND P0, PT, R13, 0x400, PT ;  /* 0x000004000d00780c */ /* 0x000fe40003f06270 */
[----:B------:R-:W-:Y:S01]  /*0100*/  SHF.R.S32.HI R11, RZ, 0x4, R0 ;  /* 0x00000004ff0b7819 */ /* 0x000fe20000011400 */
[----:B------:R-:W-:-:S04]  /*0110*/  IMAD.MOV.U32 R0, RZ, RZ, RZ ;  /* 0x000000ffff007224 */ /* 0x000fc800078e00ff */
[----:B--2---:R-:W-:-:S06]  /*0120*/  IMAD.WIDE R2, R11, 0x4, R2 ;  /* 0x000000040b027825 */ /* 0x004fcc00078e0202 */
[----:B------:R-:W2:Y:S04]  /*0130*/  @!P0 LDG.E.EL R12, desc[UR4][R2.64] ;  /* 0x00000004020c8981 */ /* 0x000ea8000c2e1900 */
[----:B------:R1:W3:Y:S01]  /*0140*/  @!P0 LDG.E.EL R0, desc[UR4][R2.64] ;  /* 0x0000000402008981 */ /* 0x0002e2000c2e1900 */
[CC--:B------:R-:W-:Y:S02]  /*0150*/  LEA.HI R7, R6.reuse, R13.reuse, RZ, 0x6 ;  /* 0x0000000d06077211 */ /* 0x0c0fe400078f30ff */
[----:B------:R-:W-:Y:S02]  /*0160*/  LEA.HI R16, R6, R13, RZ, 0x8 ;  /* 0x0000000d06107211 */ /* 0x000fe400078f40ff */
[----:B------:R-:W-:Y:S02]  /*0170*/  LOP3.LUT R10, R7, 0xffffffc0, RZ, 0xc0, !PT ;  /* 0xffffffc0070a7812 */ /* 0x000fe400078ec0ff */
[----:B------:R-:W5:Y:S01]  /*0180*/  LDC.64 R6, c[0x0][0x210] ;  /* 0x00008400ff067b82 */ /* 0x000f620000000a00 */
[----:B------:R-:W-:-:S02]  /*0190*/  SHF.R.S32.HI R17, RZ, 0x8, R16 ;  /* 0x00000008ff117819 */ /* 0x000fc40000011410 */
[----:B------:R-:W-:Y:S02]  /*01a0*/  LEA.HI R16, R11, R11, RZ, 0x2 ;  /* 0x0000000b0b107211 */ /* 0x000fe400078f10ff */
[----:B------:R-:W-:Y:S02]  /*01b0*/  IADD3 R10, R13, -R10, RZ ;  /* 0x8000000a0d0a7210 */ /* 0x000fe40007ffe0ff */
[----:B------:R-:W-:Y:S01]  /*01c0*/  LOP3.LUT R16, R16, 0xfffffffc, RZ, 0xc0, !PT ;  /* 0xfffffffc10107812 */ /* 0x000fe200078ec0ff */
[----:B-1----:R-:W1:Y:S02]  /*01d0*/  LDC.64 R2, c[0x0][0x218] ;  /* 0x00008600ff027b82 */ /* 0x002e640000000a00 */
[----:B------:R-:W-:Y:S01]  /*01e0*/  IMAD R17, R17, 0x40, R10 ;  /* 0x0000004011117824 */ /* 0x000fe200078e020a */
[----:B------:R-:W-:Y:S02]  /*01f0*/  IADD3 R11, R11, -R16, RZ ;  /* 0x800000100b0b7210 */ /* 0x000fe40007ffe0ff */
[----:B------:R-:W-:Y:S01]  /*0200*/  CS2R R18, SRZ ;  /* 0x0000000000127805 */ /* 0x000fe2000001ff00 */
[----:B----4-:R-:W-:Y:S01]  /*0210*/  IMAD.WIDE R16, R17, 0x4, R4 ;  /* 0x0000000411107825 */ /* 0x010fe200078e0204 */
[----:B------:R-:W-:-:S02]  /*0220*/  CS2R R4, SRZ ;  /* 0x0000000000047805 */ /* 0x000fc4000001ff00 */
[----:B------:R-:W-:Y:S01]  /*0230*/  CS2R R20, SRZ ;  /* 0x0000000000147805 */ /* 0x000fe2000001ff00 */
[----:B-----5:R-:W-:-:S03]  /*0240*/  IMAD.WIDE R8, R11, 0x4, R8 ;  /* 0x000000040b087825 */ /* 0x020fc600078e0208 */
[----:B------:R4:W5:Y:S01]  /*0250*/  @!P0 LDG.E.64 R4, desc[UR4][R16.64] ;  /* 0x0000000410048981 */ /* 0x000962000c1e1b00 */
[----:B0-----:R-:W-:Y:S01]  /*0260*/  IMAD.WIDE R14, R11, 0x4, R14 ;  /* 0x000000040b0e7825 */ /* 0x001fe200078e020e */
[----:B------:R-:W-:Y:S02]  /*0270*/  CS2R R10, SRZ ;  /* 0x00000000000a7805 */ /* 0x000fe4000001ff00 */
[----:B------:R-:W5:Y:S01]  /*0280*/  @!P0 LDG.E.EL R19, desc[UR4][R8.64] ;  /* 0x0000000408138981 */ /* 0x000f62000c2e1900 */
[----:B------:R-:W-:-:S03]  /*0290*/  IMAD.WIDE R6, R13, 0x4, R6 ;  /* 0x000000040d067825 */ /* 0x000fc600078e0206 */
[----:B------:R-:W5:Y:S01]  /*02a0*/  @!P0 LDG.E.EL R18, desc[UR4][R8.64] ;  /* 0x0000000408128981 */ /* 0x000f62000c2e1900 */
[----:B----4-:R-:W-:-:S03]  /*02b0*/  CS2R R16, SRZ ;  /* 0x0000000000107805 */ /* 0x010fc6000001ff00 */
[----:B------:R-:W4:Y:S01]  /*02c0*/  @!P0 LDG.E.EL R21, desc[UR4][R14.64] ;  /* 0x000000040e158981 */ /* 0x000f22000c2e1900 */
[----:B-1----:R-:W-:-:S03]  /*02d0*/  IMAD.WIDE R2, R13, 0x4, R2 ;  /* 0x000000040d027825 */ /* 0x002fc600078e0202 */
[----:B------:R-:W4:Y:S04]  /*02e0*/  @!P0 LDG.E.EL R20, desc[UR4][R14.64] ;  /* 0x000000040e148981 */ /* 0x000f28000c2e1900 */
[----:B------:R-:W4:Y:S04]  /*02f0*/  @!P0 LDG.E.64 R10, desc[UR4][R6.64] ;  /* 0x00000004060a8981 */ /* 0x000f28000c1e1b00 */
[----:B------:R0:W4:Y:S02]  /*0300*/  @!P0 LDG.E.64 R16, desc[UR4][R2.64] ;  /* 0x0000000402108981 */ /* 0x000124000c1e1b00 */
[----:B0-----:R-:W0:Y:S02]  /*0310*/  LDC.64 R2, c[0x0][0x240] ;  /* 0x00009000ff027b82 */ /* 0x001e240000000a00 */
[----:B0-----:R-:W-:-:S04]  /*0320*/  IMAD.WIDE R2, R13, 0x4, R2 ;  /* 0x000000040d027825 */ /* 0x001fc800078e0202 */
[----:B--2---:R-:W-:Y:S01]  /*0330*/  FADD R12, RZ, -R12 ;  /* 0x8000000cff0c7221 */ /* 0x004fe20000000000 */
[----:B---3--:R-:W-:-:S03]  /*0340*/  FADD R0, RZ, -R0 ;  /* 0x80000000ff007221 */ /* 0x008fc60000000000 */
[----:B------:R-:W-:Y:S01]  /*0350*/  FMUL R12, R12, 1.4426950216293334961 ;  /* 0x3fb8aa3b0c0c7820 */ /* 0x000fe20000400000 */
[----:B------:R-:W-:-:S04]  /*0360*/  FMUL R8, R0, 1.4426950216293334961 ;  /* 0x3fb8aa3b00087820 */ /* 0x000fc80000400000 */
[----:B------:R-:W-:Y:S02]  /*0370*/  FSETP.GEU.AND P1, PT, R12, -126, PT ;  /* 0xc2fc00000c00780b */ /* 0x000fe40003f2e000 */
[----:B------:R-:W-:-:S11]  /*0380*/  FSETP.GEU.AND P2, PT, R8, -126, PT ;  /* 0xc2fc00000800780b */ /* 0x000fd60003f4e000 */
[----:B------:R-:W-:Y:S02]  /*0390*/  @!P1 FMUL R12, R12, 0.5 ;  /* 0x3f0000000c0c9820 */ /* 0x000fe40000400000 */
[----:B------:R-:W-:Y:S02]  /*03a0*/  @!P2 FMUL R8, R8, 0.5 ;  /* 0x3f0000000808a820 */ /* 0x000fe40000400000 */
[----:B------:R-:W0:Y:S08]  /*03b0*/  MUFU.EX2 R0, R12 ;  /* 0x0000000c00007308 */ /* 0x000e300000000800 */
[----:B------:R-:W1:Y:S01]  /*03c0*/  MUFU.EX2 R9, R8 ;  /* 0x0000000800097308 */ /* 0x000e620000000800 */
[----:B0-----:R-:W-:-:S04]  /*03d0*/  @!P1 FMUL R0, R0, R0 ;  /* 0x0000000000009220 */ /* 0x001fc80000400000 */
[----:B------:R-:W-:Y:S01]  /*03e0*/  FADD R0, R0, 1 ;  /* 0x3f80000000007421 */ /* 0x000fe20000000000 */
[----:B-1----:R-:W-:-:S04]  /*03f0*/  @!P2 FMUL R9, R9, R9 ;  /* 0x000000090909a220 */ /* 0x002fc80000400000 */
[----:B------:R-:W-:Y:S01]  /*0400*/  FADD R9, R9, 1 ;  /* 0x3f80000009097421 */ /* 0x000fe20000000000 */
[----:B------:R-:W-:-:S04]  /*0410*/  FSETP.GT.AND P1, PT, R0, 8.50705917302346158658e+37, PT ;  /* 0x7e8000000000780b */ /* 0x000fc80003f24000 */
[----:B------:R-:W-:-:S09]  /*0420*/  FSETP.GT.AND P2, PT, R9, 8.50705917302346158658e+37, PT ;  /* 0x7e8000000900780b */ /* 0x000fd20003f44000 */
[----:B------:R-:W-:-:S04]  /*0430*/  @P1 FMUL R0, R0, 0.25 ;  /* 0x3e80000000001820 */ /* 0x000fc80000400000 */
[----:B------:R-:W-:Y:S02]  /*0440*/  @P2 FMUL R9, R9, 0.25 ;  /* 0x3e80000009092820 */ /* 0x000fe40000400000 */
[----:B------:R-:W0:Y:S01]  /*0450*/  MUFU.RCP R0, R0 ;  /* 0x0000000000007308 */ /* 0x000e220000001000 */
[----:B------:R-:W-:-:S07]  /*0460*/  MOV R8, 0x3e800000 ;  /* 0x3e80000000087802 */ /* 0x000fce0000000f00 */
[----:B------:R-:W1:Y:S01]  /*0470*/  MUFU.RCP R9, R9 ;  /* 0x0000000900097308 */ /* 0x000e620000001000 */
[----:B-----5:R-:W-:Y:S01]  /*0480*/  FADD R19, R19, R4 ;  /* 0x0000000413137221 */ /* 0x020fe20000000000 */
[----:B------:R-:W-:Y:S01]  /*0490*/  FSEL R15, R8, 1, P1 ;  /* 0x3f800000080f7808 */ /* 0x000fe20000800000 */
[----:B------:R-:W-:Y:S01]  /*04a0*/  FADD R5, R18, R5 ;  /* 0x0000000512057221 */ /* 0x000fe20000000000 */
[----:B------:R-:W-:Y:S01]  /*04b0*/  FSEL R4, R8, 1, P2 ;  /* 0x3f80000008047808 */ /* 0x000fe20001000000 */
[----:B----4-:R-:W-:Y:S01]  /*04c0*/  FADD R20, R20, R11 ;  /* 0x0000000b14147221 */ /* 0x010fe20000000000 */
[----:B------:R-:W-:Y:S01]  /*04d0*/  FADD R10, R21, R10 ;  /* 0x0000000a150a7221 */ /* 0x000fe20000000000 */
[----:B0-----:R-:W-:Y:S02]  /*04e0*/  FMUL R15, R0, R15 ;  /* 0x0000000f000f7220 */ /* 0x001fe40000400000 */
[----:B------:R-:W-:Y:S01]  /*04f0*/  FADD R5, R5, R20 ;  /* 0x0000001405057221 */ /* 0x000fe20000000000 */
[----:B------:R-:W-:Y:S01]  /*0500*/  FADD R10, R19, R10 ;  /* 0x0000000a130a7221 */ /* 0x000fe20000000000 */
[----:B-1----:R-:W-:-:S03]  /*0510*/  FMUL R4, R9, R4 ;  /* 0x0000000409047220 */ /* 0x002fc60000400000 */
[----:B------:R-:W-:Y:S01]  /*0520*/  FFMA R16, R15, R16, R10 ;  /* 0x000000100f107223 */ /* 0x000fe2000000000a */
[----:B------:R-:W-:-:S04]  /*0530*/  FFMA R17, R4, R17, R5 ;  /* 0x0000001104117223 */ /* 0x000fc80000000005 */
[C---:B------:R-:W-:Y:S02]  /*0540*/  FSETP.GEU.AND P1, PT, R16.reuse, RZ, PT ;  /* 0x000000ff1000720b */ /* 0x040fe40003f2e000 */
[C---:B------:R-:W-:Y:S01]  /*0550*/  FSETP.GEU.AND P2, PT, R17.reuse, RZ, PT ;  /* 0x000000ff1100720b */ /* 0x040fe20003f4e000 */
[----:B------:R0:W-:Y:S01]  /*0560*/  @!P0 STG.E.64 desc[UR4][R6.64], R16 ;  /* 0x0000001006008986 */ /* 0x0001e2000c101b04 */
[----:B------:R-:W-:Y:S02]  /*0570*/  FSEL R4, R16, RZ, P1 ;  /* 0x000000ff10047208 */ /* 0x000fe40000800000 */
[----:B------:R-:W-:Y:S01]  /*0580*/  FSEL R5, R17, RZ, P2 ;  /* 0x000000ff11057208 */ /* 0x000fe20001000000 */
[----:B0-----:R-:W-:Y:S08]  /*0590*/  @P0 EXIT ;  /* 0x000000000000094d */ /* 0x001ff00003800000 */
[----:B------:R-:W-:Y:S01]  /*05a0*/  STG.E.64 desc[UR4][R2.64], R4 ;  /* 0x0000000402007986 */ /* 0x000fe2000c101b04 */
[----:B------:R-:W-:Y:S05]  /*05b0*/  EXIT ;  /* 0x000000000000794d */ /* 0x000fea0003800000 */
.L_x_0:
[----:B------:R-:W-:-:S00]  /*05c0*/  BRA `(.L_x_0) ;  /* 0xfffffffc00fc7947 */ /* 0x000fc0000383ffff */
[----:B------:R-:W-:-:S00]  /*05d0*/  NOP ;  /* 0x0000000000007918 */ /* 0x000fc00000000000 */
        /* <DEDUP_REMOVED lines=10> */
.L_x_1:


//--------------------- .nv.constant0.triton_poi_fused_add_mul_relu_sigmoid_5 --------------------------
	.section	.nv.constant0.triton_poi_fused_add_mul_relu_sigmoid_5,"a",@progbits
	.sectionflags	@""
	.align	4
.nv.constant0.triton_poi_fused_add_mul_relu_sigmoid_5:
	.zero		588
